//
// Generated by NVIDIA NVVM Compiler
//
// Compiler Build ID: CL-36424714
// Cuda compilation tools, release 13.0, V13.0.88
// Based on NVVM 20.0.0
//

.version 9.0
.target sm_100
.address_size 64

	// .globl	_Z7add_gpuPiS_S_ii

.visible .entry _Z7add_gpuPiS_S_ii(
	.param .u64 .ptr .align 1 _Z7add_gpuPiS_S_ii_param_0,
	.param .u64 .ptr .align 1 _Z7add_gpuPiS_S_ii_param_1,
	.param .u64 .ptr .align 1 _Z7add_gpuPiS_S_ii_param_2,
	.param .u32 _Z7add_gpuPiS_S_ii_param_3,
	.param .u32 _Z7add_gpuPiS_S_ii_param_4
)
{
	.reg .pred 	%p<4>;
	.reg .b32 	%r<17>;
	.reg .b64 	%rd<11>;

	ld.param.u64 	%rd1, [_Z7add_gpuPiS_S_ii_param_0];
	ld.param.u64 	%rd2, [_Z7add_gpuPiS_S_ii_param_1];
	ld.param.u64 	%rd3, [_Z7add_gpuPiS_S_ii_param_2];
	ld.param.u32 	%r2, [_Z7add_gpuPiS_S_ii_param_3];
	ld.param.u32 	%r3, [_Z7add_gpuPiS_S_ii_param_4];
	mov.u32 	%r5, %tid.x;
	mov.u32 	%r6, %ntid.x;
	mov.u32 	%r7, %ctaid.x;
	mad.lo.s32 	%r8, %r6, %r7, %r5;
	mov.u32 	%r9, %tid.y;
	mov.u32 	%r10, %ntid.y;
	mov.u32 	%r11, %ctaid.y;
	mad.lo.s32 	%r12, %r10, %r11, %r9;
	mad.lo.s32 	%r1, %r2, %r12, %r8;
	setp.ge.s32 	%p1, %r8, %r2;
	setp.ge.s32 	%p2, %r12, %r3;
	or.pred  	%p3, %p1, %p2;
	@%p3 bra 	$L__BB0_2;
	cvta.to.global.u64 	%rd4, %rd1;
	cvta.to.global.u64 	%rd5, %rd2;
	cvta.to.global.u64 	%rd6, %rd3;
	mul.wide.u32 	%rd7, %r1, 4;
	add.s64 	%rd8, %rd4, %rd7;
	ld.global.u32 	%r14, [%rd8];
	add.s64 	%rd9, %rd5, %rd7;
	ld.global.u32 	%r15, [%rd9];
	add.s32 	%r16, %r15, %r14;
	add.s64 	%rd10, %rd6, %rd7;
	st.global.u32 	[%rd10], %r16;
$L__BB0_2:
	ret;

}


// ===== COMPILED SASS (sm_100) =====

	.target	sm_100

	.elftype	@"ET_EXEC"


//--------------------- .note.nv.tkinfo           --------------------------
	.section	.note.nv.tkinfo,"",@"SHT_NOTE"
	.sectionflags	@"SHF_NOTE_NV_TKINFO"
	.tkinfo
        /*0018*/ 	.word	0x00000002
        /*0030*/ 	.string	""
        /*0030*/ 	.string	"ptxas"
        /*0030*/ 	.string	"Cuda compilation tools, release 13.0, V13.0.88"
        /*0030*/ 	.string	"Build cuda_13.0.r13.0/compiler.36424714_0"
        /*0030*/ 	.string	"-arch sm_100 -m 64 "



//--------------------- .note.nv.cuinfo           --------------------------
	.section	.note.nv.cuinfo,"",@"SHT_NOTE"
	.sectionflags	@"SHF_NOTE_NV_CUINFO"
        /*0018*/ 	.short	0x0002
        /*001a*/ 	.short	0x0064
        /*001c*/ 	.short	0x0082
	.zero		2


//--------------------- .nv.info                  --------------------------
	.section	.nv.info,"",@"SHT_CUDA_INFO"
	.align	4


	//----- nvinfo : EIATTR_REGCOUNT
	.align		4
        /*0000*/ 	.byte	0x04, 0x2f
        /*0002*/ 	.short	(.L_1 - .L_0)
	.align		4
.L_0:
        /*0004*/ 	.word	index@(_Z7add_gpuPiS_S_ii)
        /*0008*/ 	.word	0x0000000c


	//----- nvinfo : EIATTR_FRAME_SIZE
	.align		4
.L_1:
        /*000c*/ 	.byte	0x04, 0x11
        /*000e*/ 	.short	(.L_3 - .L_2)
	.align		4
.L_2:
        /*0010*/ 	.word	index@(_Z7add_gpuPiS_S_ii)
        /*0014*/ 	.word	0x00000000


	//----- nvinfo : EIATTR_MIN_STACK_SIZE
	.align		4
.L_3:
        /*0018*/ 	.byte	0x04, 0x12
        /*001a*/ 	.short	(.L_5 - .L_4)
	.align		4
.L_4:
        /*001c*/ 	.word	index@(_Z7add_gpuPiS_S_ii)
        /*0020*/ 	.word	0x00000000
.L_5:


//--------------------- .nv.compat                --------------------------
	.section	.nv.compat,"",@"SHT_CUDA_COMPAT_INFO"
	.align	4
        /*0000*/ 	.byte	0x02, 0x09, 0x00, 0x00, 0x02, 0x02, 0x01, 0x00, 0x02, 0x05, 0x05, 0x00, 0x03, 0x07, 0x01, 0x01
        /*0010*/ 	.byte	0x02, 0x03, 0x00, 0x00, 0x02, 0x06, 0x01, 0x00, 0x04, 0x0b, 0x08, 0x00, 0x09, 0x00, 0x00, 0x00
        /*0020*/ 	.byte	0x00, 0x00, 0x00, 0x00


//--------------------- .nv.info._Z7add_gpuPiS_S_ii --------------------------
	.section	.nv.info._Z7add_gpuPiS_S_ii,"",@"SHT_CUDA_INFO"
	.sectionflags	@""
	.align	4


	//----- nvinfo : EIATTR_CUDA_API_VERSION
	.align		4
        /*0000*/ 	.byte	0x04, 0x37
        /*0002*/ 	.short	(.L_7 - .L_6)
.L_6:
        /*0004*/ 	.word	0x00000082


	//----- nvinfo : EIATTR_KPARAM_INFO
	.align		4
.L_7:
        /*0008*/ 	.byte	0x04, 0x17
        /*000a*/ 	.short	(.L_9 - .L_8)
.L_8:
        /*000c*/ 	.word	0x00000000
        /*0010*/ 	.short	0x0004
        /*0012*/ 	.short	0x001c
        /*0014*/ 	.byte	0x00, 0xf0, 0x11, 0x00


	//----- nvinfo : EIATTR_KPARAM_INFO
	.align		4
.L_9:
        /*0018*/ 	.byte	0x04, 0x17
        /*001a*/ 	.short	(.L_11 - .L_10)
.L_10:
        /*001c*/ 	.word	0x00000000
        /*0020*/ 	.short	0x0003
        /*0022*/ 	.short	0x0018
        /*0024*/ 	.byte	0x00, 0xf0, 0x11, 0x00


	//----- nvinfo : EIATTR_KPARAM_INFO
	.align		4
.L_11:
        /*0028*/ 	.byte	0x04, 0x17
        /*002a*/ 	.short	(.L_13 - .L_12)
.L_12:
        /*002c*/ 	.word	0x00000000
        /*0030*/ 	.short	0x0002
        /*0032*/ 	.short	0x0010
        /*0034*/ 	.byte	0x00, 0xf5, 0x21, 0x00


	//----- nvinfo : EIATTR_KPARAM_INFO
	.align		4
.L_13:
        /*0038*/ 	.byte	0x04, 0x17
        /*003a*/ 	.short	(.L_15 - .L_14)
.L_14:
        /*003c*/ 	.word	0x00000000
        /*0040*/ 	.short	0x0001
        /*0042*/ 	.short	0x0008
        /*0044*/ 	.byte	0x00, 0xf5, 0x21, 0x00


	//----- nvinfo : EIATTR_KPARAM_INFO
	.align		4
.L_15:
        /*0048*/ 	.byte	0x04, 0x17
        /*004a*/ 	.short	(.L_17 - .L_16)
.L_16:
        /*004c*/ 	.word	0x00000000
        /*0050*/ 	.short	0x0000
        /*0052*/ 	.short	0x0000
        /*0054*/ 	.byte	0x00, 0xf5, 0x21, 0x00


	//----- nvinfo : EIATTR_SPARSE_MMA_MASK
	.align		4
.L_17:
        /*0058*/ 	.byte	0x03, 0x50
        /*005a*/ 	.short	0x0000


	//----- nvinfo : EIATTR_MAXREG_COUNT
	.align		4
        /*005c*/ 	.byte	0x03, 0x1b
        /*005e*/ 	.short	0x00ff


	//----- nvinfo : EIATTR_MERCURY_ISA_VERSION
	.align		4
        /*0060*/ 	.byte	0x03, 0x5f
        /*0062*/ 	.short	0x0101


	//----- nvinfo : EIATTR_VRC_CTA_INIT_COUNT
	.align		4
        /*0064*/ 	.byte	0x02, 0x4a
	.zero		1
	.zero		1


	//----- nvinfo : EIATTR_EXIT_INSTR_OFFSETS
	.align		4
        /*0068*/ 	.byte	0x04, 0x1c
        /*006a*/ 	.short	(.L_19 - .L_18)


	//   ....[0]....
.L_18:
        /*006c*/ 	.word	0x000000d0


	//   ....[1]....
        /*0070*/ 	.word	0x00000190


	//----- nvinfo : EIATTR_CBANK_PARAM_SIZE
	.align		4
.L_19:
        /*0074*/ 	.byte	0x03, 0x19
        /*0076*/ 	.short	0x0020


	//----- nvinfo : EIATTR_PARAM_CBANK
	.align		4
        /*0078*/ 	.byte	0x04, 0x0a
        /*007a*/ 	.short	(.L_21 - .L_20)
	.align		4
.L_20:
        /*007c*/ 	.word	index@(.nv.constant0._Z7add_gpuPiS_S_ii)
        /*0080*/ 	.short	0x0380
        /*0082*/ 	.short	0x0020


	//----- nvinfo : EIATTR_SW_WAR
	.align		4
.L_21:
        /*0084*/ 	.byte	0x04, 0x36
        /*0086*/ 	.short	(.L_23 - .L_22)
.L_22:
        /*0088*/ 	.word	0x00000008
.L_23:


//--------------------- .nv.callgraph             --------------------------
	.section	.nv.callgraph,"",@"SHT_CUDA_CALLGRAPH"
	.align	4
	.sectionentsize	8
	.align		4
        /*0000*/ 	.word	0x00000000
	.align		4
        /*0004*/ 	.word	0xffffffff
	.align		4
        /*0008*/ 	.word	0x00000000
	.align		4
        /*000c*/ 	.word	0xfffffffe
	.align		4
        /*0010*/ 	.word	0x00000000
	.align		4
        /*0014*/ 	.word	0xfffffffd
	.align		4
        /*0018*/ 	.word	0x00000000
	.align		4
        /*001c*/ 	.word	0xfffffffc


//--------------------- .text._Z7add_gpuPiS_S_ii  --------------------------
	.section	.text._Z7add_gpuPiS_S_ii,"ax",@progbits
	.align	128
        .global         _Z7add_gpuPiS_S_ii
        .type           _Z7add_gpuPiS_S_ii,@function
        .size           _Z7add_gpuPiS_S_ii,(.L_x_1 - _Z7add_gpuPiS_S_ii)
        .other          _Z7add_gpuPiS_S_ii,@"STO_CUDA_ENTRY STV_DEFAULT"
_Z7add_gpuPiS_S_ii:
.text._Z7add_gpuPiS_S_ii:
[----:B------:R-:W-:Y:S01]  /*0000*/  LDC R1, c[0x0][0x37c] ;  /* 0x0000df00ff017b82 */ /* 0x000fe20000000800 */
[----:B------:R-:W0:Y:S01]  /*0010*/  S2R R3, SR_TID.Y ;  /* 0x0000000000037919 */ /* 0x000e220000002200 */
[----:B------:R-:W1:Y:S01]  /*0020*/  LDCU UR4, c[0x0][0x360] ;  /* 0x00006c00ff0477ac */ /* 0x000e620008000800 */
[----:B------:R-:W0:Y:S01]  /*0030*/  S2R R2, SR_CTAID.Y ;  /* 0x0000000000027919 */ /* 0x000e220000002600 */
[----:B------:R-:W0:Y:S01]  /*0040*/  LDCU UR5, c[0x0][0x364] ;  /* 0x00006c80ff0577ac */ /* 0x000e220008000800 */
[----:B------:R-:W1:Y:S01]  /*0050*/  S2R R0, SR_TID.X ;  /* 0x0000000000007919 */ /* 0x000e620000002100 */
[----:B------:R-:W2:Y:S01]  /*0060*/  LDCU.64 UR6, c[0x0][0x398] ;  /* 0x00007300ff0677ac */ /* 0x000ea20008000a00 */
[----:B------:R-:W1:Y:S01]  /*0070*/  S2R R5, SR_CTAID.X ;  /* 0x0000000000057919 */ /* 0x000e620000002500 */
[----:B0-----:R-:W-:-:S05]  /*0080*/  IMAD R3, R2, UR5, R3 ;  /* 0x0000000502037c24 */ /* 0x001fca000f8e0203 */
[----:B--2---:R-:W-:Y:S01]  /*0090*/  ISETP.GE.AND P0, PT, R3, UR7, PT ;  /* 0x0000000703007c0c */ /* 0x004fe2000bf06270 */
[----:B-1----:R-:W-:-:S04]  /*00a0*/  IMAD R0, R5, UR4, R0 ;  /* 0x0000000405007c24 */ /* 0x002fc8000f8e0200 */
[----:B------:R-:W-:Y:S01]  /*00b0*/  IMAD R9, R3, UR6, R0 ;  /* 0x0000000603097c24 */ /* 0x000fe2000f8e0200 */
[----:B------:R-:W-:-:S13]  /*00c0*/  ISETP.GE.OR P0, PT, R0, UR6, P0 ;  /* 0x0000000600007c0c */ /* 0x000fda0008706670 */
[----:B------:R-:W-:Y:S05]  /*00d0*/  @P0 EXIT ;  /* 0x000000000000094d */ /* 0x000fea0003800000 */
[----:B------:R-:W0:Y:S01]  /*00e0*/  LDC.64 R2, c[0x0][0x380] ;  /* 0x0000e000ff027b82 */ /* 0x000e220000000a00 */
[----:B------:R-:W1:Y:S07]  /*00f0*/  LDCU.64 UR4, c[0x0][0x358] ;  /* 0x00006b00ff0477ac */ /* 0x000e6e0008000a00 */
[----:B------:R-:W2:Y:S08]  /*0100*/  LDC.64 R4, c[0x0][0x388] ;  /* 0x0000e200ff047b82 */ /* 0x000eb00000000a00 */
[----:B------:R-:W3:Y:S01]  /*0110*/  LDC.64 R6, c[0x0][0x390] ;  /* 0x0000e400ff067b82 */ /* 0x000ee20000000a00 */
[----:B0-----:R-:W-:-:S06]  /*0120*/  IMAD.WIDE.U32 R2, R9, 0x4, R2 ;  /* 0x0000000409027825 */ /* 0x001fcc00078e0002 */
[----:B-1----:R-:W4:Y:S01]  /*0130*/  LDG.E R2, desc[UR4][R2.64] ;  /* 0x0000000402027981 */ /* 0x002f22000c1e1900 */
[----:B--2---:R-:W-:-:S06]  /*0140*/  IMAD.WIDE.U32 R4, R9, 0x4, R4 ;  /* 0x0000000409047825 */ /* 0x004fcc00078e0004 */
[----:B------:R-:W4:Y:S01]  /*0150*/  LDG.E R5, desc[UR4][R4.64] ;  /* 0x0000000404057981 */ /* 0x000f22000c1e1900 */
[----:B---3--:R-:W-:Y:S01]  /*0160*/  IMAD.WIDE.U32 R6, R9, 0x4, R6 ;  /* 0x0000000409067825 */ /* 0x008fe200078e0006 */
[----:B----4-:R-:W-:-:S05]  /*0170*/  IADD3 R9, PT, PT, R2, R5, RZ ;  /* 0x0000000502097210 */ /* 0x010fca0007ffe0ff */
[----:B------:R-:W-:Y:S01]  /*0180*/  STG.E desc[UR4][R6.64], R9 ;  /* 0x0000000906007986 */ /* 0x000fe2000c101904 */
[----:B------:R-:W-:Y:S05]  /*0190*/  EXIT ;  /* 0x000000000000794d */ /* 0x000fea0003800000 */
.L_x_0:
[----:B------:R-:W-:-:S00]  /*01a0*/  BRA `(.L_x_0) ;  /* 0xfffffffc00fc7947 */ /* 0x000fc0000383ffff */
[----:B------:R-:W-:-:S00]  /*01b0*/  NOP ;  /* 0x0000000000007918 */ /* 0x000fc00000000000 */
        /* <DEDUP_REMOVED lines=12> */
.L_x_1:


//--------------------- .nv.shared.reserved.0     --------------------------
	.section	.nv.shared.reserved.0,"aw",@nobits
	.weak		__nv_reservedSMEM_offset_0_alias
	.size		__nv_reservedSMEM_offset_0_alias, 0, 64
	.other		__nv_reservedSMEM_offset_0_alias,@"STO_CUDA_RESERVED_SHARED STV_DEFAULT"
__nv_reservedSMEM_offset_0_alias:
	.zero		0
	.zero		64


//--------------------- .nv.constant0._Z7add_gpuPiS_S_ii --------------------------
	.section	.nv.constant0._Z7add_gpuPiS_S_ii,"a",@progbits
	.sectionflags	@""
	.align	4
.nv.constant0._Z7add_gpuPiS_S_ii:
	.zero		928


//--------------------- SYMBOLS --------------------------

	.type		.nv.reservedSmem.offset0,@object
	.size		.nv.reservedSmem.offset0,0x4
